//
// Generated by NVIDIA NVVM Compiler
//
// Compiler Build ID: CL-36424714
// Cuda compilation tools, release 13.0, V13.0.88
// Based on NVVM 20.0.0
//

.version 9.0
.target sm_100
.address_size 64


.entry _Z10mad_kernelPKhiS0_iiiPy(
	.param .u64 .ptr .align 1 _Z10mad_kernelPKhiS0_iiiPy_param_0,
	.param .u32 _Z10mad_kernelPKhiS0_iiiPy_param_1,
	.param .u64 .ptr .align 1 _Z10mad_kernelPKhiS0_iiiPy_param_2,
	.param .u32 _Z10mad_kernelPKhiS0_iiiPy_param_3,
	.param .u32 _Z10mad_kernelPKhiS0_iiiPy_param_4,
	.param .u32 _Z10mad_kernelPKhiS0_iiiPy_param_5,
	.param .u64 .ptr .align 1 _Z10mad_kernelPKhiS0_iiiPy_param_6
)
{
	.reg .pred 	%p<5>;
	.reg .b16 	%rs<5>;
	.reg .b32 	%r<25>;
	.reg .b64 	%rd<20>;

	ld.param.u64 	%rd6, [_Z10mad_kernelPKhiS0_iiiPy_param_0];
	ld.param.u32 	%r7, [_Z10mad_kernelPKhiS0_iiiPy_param_1];
	ld.param.u64 	%rd7, [_Z10mad_kernelPKhiS0_iiiPy_param_2];
	ld.param.u32 	%r8, [_Z10mad_kernelPKhiS0_iiiPy_param_3];
	ld.param.u32 	%r9, [_Z10mad_kernelPKhiS0_iiiPy_param_4];
	ld.param.u32 	%r10, [_Z10mad_kernelPKhiS0_iiiPy_param_5];
	ld.param.u64 	%rd8, [_Z10mad_kernelPKhiS0_iiiPy_param_6];
	mov.u32 	%r11, %ctaid.x;
	mov.u32 	%r1, %ntid.x;
	mov.u32 	%r12, %tid.x;
	mad.lo.s32 	%r24, %r11, %r1, %r12;
	mul.lo.s32 	%r3, %r10, %r9;
	setp.ge.u32 	%p1, %r24, %r3;
	mov.b64 	%rd19, 0;
	@%p1 bra 	$L__BB0_3;
	mov.u32 	%r13, %nctaid.x;
	mul.lo.s32 	%r4, %r1, %r13;
	cvta.to.global.u64 	%rd1, %rd6;
	cvta.to.global.u64 	%rd2, %rd7;
	mov.b64 	%rd19, 0;
$L__BB0_2:
	div.u32 	%r14, %r24, %r9;
	mul.lo.s32 	%r15, %r14, %r9;
	sub.s32 	%r16, %r24, %r15;
	mad.lo.s32 	%r17, %r14, %r7, %r16;
	cvt.u64.u32 	%rd11, %r17;
	add.s64 	%rd12, %rd1, %rd11;
	ld.global.nc.u8 	%rs1, [%rd12];
	cvt.u16.u8 	%rs2, %rs1;
	cvt.u32.u16 	%r18, %rs2;
	mad.lo.s32 	%r19, %r14, %r8, %r16;
	cvt.u64.u32 	%rd13, %r19;
	add.s64 	%rd14, %rd2, %rd13;
	ld.global.nc.u8 	%rs3, [%rd14];
	cvt.u16.u8 	%rs4, %rs3;
	cvt.u32.u16 	%r20, %rs4;
	setp.gt.u16 	%p2, %rs2, %rs4;
	sub.s32 	%r21, %r18, %r20;
	sub.s32 	%r22, %r20, %r18;
	selp.b32 	%r23, %r21, %r22, %p2;
	cvt.s64.s32 	%rd15, %r23;
	add.s64 	%rd19, %rd19, %rd15;
	add.s32 	%r24, %r24, %r4;
	setp.lt.u32 	%p3, %r24, %r3;
	@%p3 bra 	$L__BB0_2;
$L__BB0_3:
	setp.eq.s64 	%p4, %rd19, 0;
	@%p4 bra 	$L__BB0_5;
	cvta.to.global.u64 	%rd16, %rd8;
	atom.global.add.u64 	%rd17, [%rd16], %rd19;
$L__BB0_5:
	ret;

}


// ===== COMPILED SASS (sm_100) =====

	.target	sm_100

	.elftype	@"ET_EXEC"


//--------------------- .note.nv.tkinfo           --------------------------
	.section	.note.nv.tkinfo,"",@"SHT_NOTE"
	.sectionflags	@"SHF_NOTE_NV_TKINFO"
	.tkinfo
        /*0018*/ 	.word	0x00000002
        /*0030*/ 	.string	""
        /*0030*/ 	.string	"ptxas"
        /*0030*/ 	.string	"Cuda compilation tools, release 13.0, V13.0.88"
        /*0030*/ 	.string	"Build cuda_13.0.r13.0/compiler.36424714_0"
        /*0030*/ 	.string	"-arch sm_100 -m 64 "



//--------------------- .note.nv.cuinfo           --------------------------
	.section	.note.nv.cuinfo,"",@"SHT_NOTE"
	.sectionflags	@"SHF_NOTE_NV_CUINFO"
        /*0018*/ 	.short	0x0002
        /*001a*/ 	.short	0x0064
        /*001c*/ 	.short	0x0082
	.zero		2


//--------------------- .nv.info                  --------------------------
	.section	.nv.info,"",@"SHT_CUDA_INFO"
	.align	4


	//----- nvinfo : EIATTR_REGCOUNT
	.align		4
        /*0000*/ 	.byte	0x04, 0x2f
        /*0002*/ 	.short	(.L_1 - .L_0)
	.align		4
.L_0:
        /*0004*/ 	.word	index@(_Z10mad_kernelPKhiS0_iiiPy)
        /*0008*/ 	.word	0x00000010


	//----- nvinfo : EIATTR_FRAME_SIZE
	.align		4
.L_1:
        /*000c*/ 	.byte	0x04, 0x11
        /*000e*/ 	.short	(.L_3 - .L_2)
	.align		4
.L_2:
        /*0010*/ 	.word	index@(_Z10mad_kernelPKhiS0_iiiPy)
        /*0014*/ 	.word	0x00000000


	//----- nvinfo : EIATTR_MIN_STACK_SIZE
	.align		4
.L_3:
        /*0018*/ 	.byte	0x04, 0x12
        /*001a*/ 	.short	(.L_5 - .L_4)
	.align		4
.L_4:
        /*001c*/ 	.word	index@(_Z10mad_kernelPKhiS0_iiiPy)
        /*0020*/ 	.word	0x00000000
.L_5:


//--------------------- .nv.compat                --------------------------
	.section	.nv.compat,"",@"SHT_CUDA_COMPAT_INFO"
	.align	4
        /*0000*/ 	.byte	0x02, 0x09, 0x00, 0x00, 0x02, 0x02, 0x01, 0x00, 0x02, 0x05, 0x05, 0x00, 0x03, 0x07, 0x01, 0x01
        /*0010*/ 	.byte	0x02, 0x03, 0x00, 0x00, 0x02, 0x06, 0x01, 0x00, 0x04, 0x0b, 0x08, 0x00, 0x09, 0x00, 0x00, 0x00
        /*0020*/ 	.byte	0x00, 0x00, 0x00, 0x00


//--------------------- .nv.info._Z10mad_kernelPKhiS0_iiiPy --------------------------
	.section	.nv.info._Z10mad_kernelPKhiS0_iiiPy,"",@"SHT_CUDA_INFO"
	.sectionflags	@""
	.align	4


	//----- nvinfo : EIATTR_CUDA_API_VERSION
	.align		4
        /*0000*/ 	.byte	0x04, 0x37
        /*0002*/ 	.short	(.L_7 - .L_6)
.L_6:
        /*0004*/ 	.word	0x00000082


	//----- nvinfo : EIATTR_KPARAM_INFO
	.align		4
.L_7:
        /*0008*/ 	.byte	0x04, 0x17
        /*000a*/ 	.short	(.L_9 - .L_8)
.L_8:
        /*000c*/ 	.word	0x00000000
        /*0010*/ 	.short	0x0006
        /*0012*/ 	.short	0x0028
        /*0014*/ 	.byte	0x00, 0xf5, 0x21, 0x00


	//----- nvinfo : EIATTR_KPARAM_INFO
	.align		4
.L_9:
        /*0018*/ 	.byte	0x04, 0x17
        /*001a*/ 	.short	(.L_11 - .L_10)
.L_10:
        /*001c*/ 	.word	0x00000000
        /*0020*/ 	.short	0x0005
        /*0022*/ 	.short	0x0020
        /*0024*/ 	.byte	0x00, 0xf0, 0x11, 0x00


	//----- nvinfo : EIATTR_KPARAM_INFO
	.align		4
.L_11:
        /*0028*/ 	.byte	0x04, 0x17
        /*002a*/ 	.short	(.L_13 - .L_12)
.L_12:
        /*002c*/ 	.word	0x00000000
        /*0030*/ 	.short	0x0004
        /*0032*/ 	.short	0x001c
        /*0034*/ 	.byte	0x00, 0xf0, 0x11, 0x00


	//----- nvinfo : EIATTR_KPARAM_INFO
	.align		4
.L_13:
        /*0038*/ 	.byte	0x04, 0x17
        /*003a*/ 	.short	(.L_15 - .L_14)
.L_14:
        /*003c*/ 	.word	0x00000000
        /*0040*/ 	.short	0x0003
        /*0042*/ 	.short	0x0018
        /*0044*/ 	.byte	0x00, 0xf0, 0x11, 0x00


	//----- nvinfo : EIATTR_KPARAM_INFO
	.align		4
.L_15:
        /*0048*/ 	.byte	0x04, 0x17
        /*004a*/ 	.short	(.L_17 - .L_16)
.L_16:
        /*004c*/ 	.word	0x00000000
        /*0050*/ 	.short	0x0002
        /*0052*/ 	.short	0x0010
        /*0054*/ 	.byte	0x00, 0xf5, 0x21, 0x00


	//----- nvinfo : EIATTR_KPARAM_INFO
	.align		4
.L_17:
        /*0058*/ 	.byte	0x04, 0x17
        /*005a*/ 	.short	(.L_19 - .L_18)
.L_18:
        /*005c*/ 	.word	0x00000000
        /*0060*/ 	.short	0x0001
        /*0062*/ 	.short	0x0008
        /*0064*/ 	.byte	0x00, 0xf0, 0x11, 0x00


	//----- nvinfo : EIATTR_KPARAM_INFO
	.align		4
.L_19:
        /*0068*/ 	.byte	0x04, 0x17
        /*006a*/ 	.short	(.L_21 - .L_20)
.L_20:
        /*006c*/ 	.word	0x00000000
        /*0070*/ 	.short	0x0000
        /*0072*/ 	.short	0x0000
        /*0074*/ 	.byte	0x00, 0xf5, 0x21, 0x00


	//----- nvinfo : EIATTR_SPARSE_MMA_MASK
	.align		4
.L_21:
        /*0078*/ 	.byte	0x03, 0x50
        /*007a*/ 	.short	0x0000


	//----- nvinfo : EIATTR_MAXREG_COUNT
	.align		4
        /*007c*/ 	.byte	0x03, 0x1b
        /*007e*/ 	.short	0x00ff


	//----- nvinfo : EIATTR_MERCURY_ISA_VERSION
	.align		4
        /*0080*/ 	.byte	0x03, 0x5f
        /*0082*/ 	.short	0x0101


	//----- nvinfo : EIATTR_VRC_CTA_INIT_COUNT
	.align		4
        /*0084*/ 	.byte	0x02, 0x4a
	.zero		1
	.zero		1


	//----- nvinfo : EIATTR_EXIT_INSTR_OFFSETS
	.align		4
        /*0088*/ 	.byte	0x04, 0x1c
        /*008a*/ 	.short	(.L_23 - .L_22)


	//   ....[0]....
.L_22:
        /*008c*/ 	.word	0x000003f0


	//   ....[1]....
        /*0090*/ 	.word	0x00000440


	//----- nvinfo : EIATTR_CRS_STACK_SIZE
	.align		4
.L_23:
        /*0094*/ 	.byte	0x04, 0x1e
        /*0096*/ 	.short	(.L_25 - .L_24)
.L_24:
        /*0098*/ 	.word	0x00000000


	//----- nvinfo : EIATTR_CBANK_PARAM_SIZE
	.align		4
.L_25:
        /*009c*/ 	.byte	0x03, 0x19
        /*009e*/ 	.short	0x0030


	//----- nvinfo : EIATTR_PARAM_CBANK
	.align		4
        /*00a0*/ 	.byte	0x04, 0x0a
        /*00a2*/ 	.short	(.L_27 - .L_26)
	.align		4
.L_26:
        /*00a4*/ 	.word	index@(.nv.constant0._Z10mad_kernelPKhiS0_iiiPy)
        /*00a8*/ 	.short	0x0380
        /*00aa*/ 	.short	0x0030


	//----- nvinfo : EIATTR_SW_WAR
	.align		4
.L_27:
        /*00ac*/ 	.byte	0x04, 0x36
        /*00ae*/ 	.short	(.L_29 - .L_28)
.L_28:
        /*00b0*/ 	.word	0x00000008
.L_29:


//--------------------- .nv.callgraph             --------------------------
	.section	.nv.callgraph,"",@"SHT_CUDA_CALLGRAPH"
	.align	4
	.sectionentsize	8
	.align		4
        /*0000*/ 	.word	0x00000000
	.align		4
        /*0004*/ 	.word	0xffffffff
	.align		4
        /*0008*/ 	.word	0x00000000
	.align		4
        /*000c*/ 	.word	0xfffffffe
	.align		4
        /*0010*/ 	.word	0x00000000
	.align		4
        /*0014*/ 	.word	0xfffffffd
	.align		4
        /*0018*/ 	.word	0x00000000
	.align		4
        /*001c*/ 	.word	0xfffffffc


//--------------------- .text._Z10mad_kernelPKhiS0_iiiPy --------------------------
	.section	.text._Z10mad_kernelPKhiS0_iiiPy,"ax",@progbits
	.align	128
.text._Z10mad_kernelPKhiS0_iiiPy:
        .type           _Z10mad_kernelPKhiS0_iiiPy,@function
        .size           _Z10mad_kernelPKhiS0_iiiPy,(.L_x_4 - _Z10mad_kernelPKhiS0_iiiPy)
        .other          _Z10mad_kernelPKhiS0_iiiPy,@"STO_CUDA_ENTRY STV_DEFAULT"
_Z10mad_kernelPKhiS0_iiiPy:
[----:B------:R-:W-:Y:S01]  /*0000*/  LDC R1, c[0x0][0x37c] ;  /* 0x0000df00ff017b82 */ /* 0x000fe20000000800 */
[----:B------:R-:W0:Y:S07]  /*0010*/  S2R R0, SR_TID.X ;  /* 0x0000000000007919 */ /* 0x000e2e0000002100 */
[----:B------:R-:W0:Y:S01]  /*0020*/  S2UR UR5, SR_CTAID.X ;  /* 0x00000000000579c3 */ /* 0x000e220000002500 */
[----:B------:R-:W1:Y:S01]  /*0030*/  LDCU UR4, c[0x0][0x3a0] ;  /* 0x00007400ff0477ac */ /* 0x000e620008000800 */
[----:B------:R-:W-:Y:S01]  /*0040*/  BSSY.RECONVERGENT B0, `(.L_x_0) ;  /* 0x0000038000007945 */ /* 0x000fe20003800200 */
[----:B------:R-:W-:Y:S01]  /*0050*/  IMAD.MOV.U32 R13, RZ, RZ, RZ ;  /* 0x000000ffff0d7224 */ /* 0x000fe200078e00ff */
[----:B------:R-:W1:Y:S01]  /*0060*/  LDCU UR8, c[0x0][0x39c] ;  /* 0x00007380ff0877ac */ /* 0x000e620008000800 */
[----:B------:R-:W-:-:S03]  /*0070*/  IMAD.MOV.U32 R8, RZ, RZ, RZ ;  /* 0x000000ffff087224 */ /* 0x000fc600078e00ff */
[----:B------:R-:W0:Y:S01]  /*0080*/  LDC R7, c[0x0][0x360] ;  /* 0x0000d800ff077b82 */ /* 0x000e220000000800 */
[----:B------:R-:W2:Y:S01]  /*0090*/  LDCU.64 UR6, c[0x0][0x358] ;  /* 0x00006b00ff0677ac */ /* 0x000ea20008000a00 */
[----:B------:R-:W3:Y:S01]  /*00a0*/  LDCU UR9, c[0x0][0x388] ;  /* 0x00007100ff0977ac */ /* 0x000ee20008000800 */
[----:B------:R-:W4:Y:S01]  /*00b0*/  LDCU UR12, c[0x0][0x398] ;  /* 0x00007300ff0c77ac */ /* 0x000f220008000800 */
[----:B------:R-:W0:Y:S01]  /*00c0*/  LDCU.64 UR10, c[0x0][0x380] ;  /* 0x00007000ff0a77ac */ /* 0x000e220008000a00 */
[----:B-1----:R-:W-:Y:S01]  /*00d0*/  UIMAD UR4, UR4, UR8, URZ ;  /* 0x00000008040472a4 */ /* 0x002fe2000f8e02ff */
[----:B------:R-:W1:Y:S01]  /*00e0*/  LDCU.64 UR14, c[0x0][0x390] ;  /* 0x00007200ff0e77ac */ /* 0x000e620008000a00 */
[----:B0-----:R-:W-:-:S05]  /*00f0*/  IMAD R0, R7, UR5, R0 ;  /* 0x0000000507007c24 */ /* 0x001fca000f8e0200 */
[----:B------:R-:W-:-:S13]  /*0100*/  ISETP.GE.U32.AND P0, PT, R0, UR4, PT ;  /* 0x0000000400007c0c */ /* 0x000fda000bf06070 */
[----:B-1234-:R-:W-:Y:S05]  /*0110*/  @P0 BRA `(.L_x_1) ;  /* 0x0000000000a80947 */ /* 0x01efea0003800000 */
[----:B------:R-:W0:Y:S01]  /*0120*/  I2F.U32.RP R4, UR8 ;  /* 0x0000000800047d06 */ /* 0x000e220008209000 */
[----:B------:R-:W1:Y:S01]  /*0130*/  LDCU UR5, c[0x0][0x370] ;  /* 0x00006e00ff0577ac */ /* 0x000e620008000800 */
[----:B------:R-:W-:Y:S01]  /*0140*/  HFMA2 R13, -RZ, RZ, 0, 0 ;  /* 0x00000000ff0d7431 */ /* 0x000fe200000001ff */
[----:B------:R-:W-:Y:S01]  /*0150*/  ISETP.NE.U32.AND P0, PT, RZ, UR8, PT ;  /* 0x00000008ff007c0c */ /* 0x000fe2000bf05070 */
[----:B------:R-:W-:Y:S01]  /*0160*/  IMAD.MOV.U32 R8, RZ, RZ, RZ ;  /* 0x000000ffff087224 */ /* 0x000fe200078e00ff */
[----:B------:R-:W-:-:S03]  /*0170*/  LOP3.LUT R11, RZ, UR8, RZ, 0x33, !PT ;  /* 0x00000008ff0b7c12 */ /* 0x000fc6000f8e33ff */
[----:B0-----:R-:W0:Y:S01]  /*0180*/  MUFU.RCP R4, R4 ;  /* 0x0000000400047308 */ /* 0x001e220000001000 */
[----:B-1----:R-:W-:Y:S01]  /*0190*/  IMAD R7, R7, UR5, RZ ;  /* 0x0000000507077c24 */ /* 0x002fe2000f8e02ff */
[----:B0-----:R-:W-:-:S06]  /*01a0*/  IADD3 R2, PT, PT, R4, 0xffffffe, RZ ;  /* 0x0ffffffe04027810 */ /* 0x001fcc0007ffe0ff */
[----:B------:R0:W1:Y:S02]  /*01b0*/  F2I.FTZ.U32.TRUNC.NTZ R3, R2 ;  /* 0x0000000200037305 */ /* 0x000064000021f000 */
[----:B0-----:R-:W-:Y:S02]  /*01c0*/  IMAD.MOV.U32 R2, RZ, RZ, RZ ;  /* 0x000000ffff027224 */ /* 0x001fe400078e00ff */
[----:B-1----:R-:W-:-:S04]  /*01d0*/  IMAD.MOV R9, RZ, RZ, -R3 ;  /* 0x000000ffff097224 */ /* 0x002fc800078e0a03 */
[----:B------:R-:W-:-:S04]  /*01e0*/  IMAD R9, R9, UR8, RZ ;  /* 0x0000000809097c24 */ /* 0x000fc8000f8e02ff */
[----:B------:R-:W-:-:S07]  /*01f0*/  IMAD.HI.U32 R9, R3, R9, R2 ;  /* 0x0000000903097227 */ /* 0x000fce00078e0002 */
.L_x_2:
[----:B------:R-:W-:-:S05]  /*0200*/  IMAD.HI.U32 R2, R9, R0, RZ ;  /* 0x0000000009027227 */ /* 0x000fca00078e00ff */
[----:B------:R-:W-:-:S05]  /*0210*/  IADD3 R3, PT, PT, -R2, RZ, RZ ;  /* 0x000000ff02037210 */ /* 0x000fca0007ffe1ff */
[----:B------:R-:W-:-:S05]  /*0220*/  IMAD R3, R3, UR8, R0 ;  /* 0x0000000803037c24 */ /* 0x000fca000f8e0200 */
[----:B------:R-:W-:-:S13]  /*0230*/  ISETP.GE.U32.AND P1, PT, R3, UR8, PT ;  /* 0x0000000803007c0c */ /* 0x000fda000bf26070 */
[----:B------:R-:W-:Y:S01]  /*0240*/  @P1 VIADD R3, R3, -UR8 ;  /* 0x8000000803031c36 */ /* 0x000fe20008000000 */
[----:B------:R-:W-:-:S04]  /*0250*/  @P1 IADD3 R2, PT, PT, R2, 0x1, RZ ;  /* 0x0000000102021810 */ /* 0x000fc80007ffe0ff */
[----:B------:R-:W-:-:S13]  /*0260*/  ISETP.GE.U32.AND P2, PT, R3, UR8, PT ;  /* 0x0000000803007c0c */ /* 0x000fda000bf46070 */
[----:B------:R-:W-:-:S05]  /*0270*/  @P2 VIADD R2, R2, 0x1 ;  /* 0x0000000102022836 */ /* 0x000fca0000000000 */
[----:B------:R-:W-:-:S04]  /*0280*/  SEL R2, R11, R2, !P0 ;  /* 0x000000020b027207 */ /* 0x000fc80004000000 */
[----:B------:R-:W-:-:S05]  /*0290*/  IADD3 R3, PT, PT, -R2, RZ, RZ ;  /* 0x000000ff02037210 */ /* 0x000fca0007ffe1ff */
[----:B------:R-:W-:-:S04]  /*02a0*/  IMAD R3, R3, UR8, R0 ;  /* 0x0000000803037c24 */ /* 0x000fc8000f8e0200 */
[C-C-:B------:R-:W-:Y:S02]  /*02b0*/  IMAD R4, R2.reuse, UR9, R3.reuse ;  /* 0x0000000902047c24 */ /* 0x140fe4000f8e0203 */
[----:B------:R-:W-:-:S03]  /*02c0*/  IMAD R3, R2, UR12, R3 ;  /* 0x0000000c02037c24 */ /* 0x000fc6000f8e0203 */
[----:B------:R-:W-:Y:S02]  /*02d0*/  IADD3 R2, P1, PT, R4, UR10, RZ ;  /* 0x0000000a04027c10 */ /* 0x000fe4000ff3e0ff */
[----:B------:R-:W-:-:S03]  /*02e0*/  IADD3 R4, P2, PT, R3, UR14, RZ ;  /* 0x0000000e03047c10 */ /* 0x000fc6000ff5e0ff */
[----:B------:R-:W-:Y:S01]  /*02f0*/  IMAD.X R3, RZ, RZ, UR11, P1 ;  /* 0x0000000bff037e24 */ /* 0x000fe200088e06ff */
[----:B------:R-:W-:-:S04]  /*0300*/  IADD3.X R5, PT, PT, RZ, UR15, RZ, P2, !PT ;  /* 0x0000000fff057c10 */ /* 0x000fc800097fe4ff */
[----:B------:R-:W2:Y:S04]  /*0310*/  LDG.E.U8.CONSTANT R2, desc[UR6][R2.64] ;  /* 0x0000000602027981 */ /* 0x000ea8000c1e9100 */
[----:B------:R-:W2:Y:S01]  /*0320*/  LDG.E.U8.CONSTANT R5, desc[UR6][R4.64] ;  /* 0x0000000604057981 */ /* 0x000ea2000c1e9100 */
[----:B------:R-:W-:Y:S02]  /*0330*/  IADD3 R0, PT, PT, R7, R0, RZ ;  /* 0x0000000007007210 */ /* 0x000fe40007ffe0ff */
[C---:B--2---:R-:W-:Y:S01]  /*0340*/  ISETP.GT.U32.AND P1, PT, R2.reuse, R5, PT ;  /* 0x000000050200720c */ /* 0x044fe20003f24070 */
[----:B------:R-:W-:-:S12]  /*0350*/  IMAD.IADD R6, R2, 0x1, -R5 ;  /* 0x0000000102067824 */ /* 0x000fd800078e0a05 */
[----:B------:R-:W-:Y:S01]  /*0360*/  @!P1 IMAD.IADD R6, R5, 0x1, -R2 ;  /* 0x0000000105069824 */ /* 0x000fe200078e0a02 */
[----:B------:R-:W-:-:S04]  /*0370*/  ISETP.GE.U32.AND P1, PT, R0, UR4, PT ;  /* 0x0000000400007c0c */ /* 0x000fc8000bf26070 */
[----:B------:R-:W-:Y:S02]  /*0380*/  IADD3 R13, P2, PT, R6, R13, RZ ;  /* 0x0000000d060d7210 */ /* 0x000fe40007f5e0ff */
[----:B------:R-:W-:-:S04]  /*0390*/  SHF.R.S32.HI R6, RZ, 0x1f, R6 ;  /* 0x0000001fff067819 */ /* 0x000fc80000011406 */
[----:B------:R-:W-:-:S03]  /*03a0*/  IADD3.X R8, PT, PT, R6, R8, RZ, P2, !PT ;  /* 0x0000000806087210 */ /* 0x000fc600017fe4ff */
[----:B------:R-:W-:Y:S05]  /*03b0*/  @!P1 BRA `(.L_x_2) ;  /* 0xfffffffc00909947 */ /* 0x000fea000383ffff */
.L_x_1:
[----:B------:R-:W-:Y:S05]  /*03c0*/  BSYNC.RECONVERGENT B0 ;  /* 0x0000000000007941 */ /* 0x000fea0003800200 */
.L_x_0:
[----:B------:R-:W-:-:S04]  /*03d0*/  ISETP.NE.U32.AND P0, PT, R13, RZ, PT ;  /* 0x000000ff0d00720c */ /* 0x000fc80003f05070 */
[----:B------:R-:W-:-:S13]  /*03e0*/  ISETP.NE.AND.EX P0, PT, R8, RZ, PT, P0 ;  /* 0x000000ff0800720c */ /* 0x000fda0003f05300 */
[----:B------:R-:W-:Y:S05]  /*03f0*/  @!P0 EXIT ;  /* 0x000000000000894d */ /* 0x000fea0003800000 */
[----:B------:R-:W0:Y:S01]  /*0400*/  LDC.64 R2, c[0x0][0x3a8] ;  /* 0x0000ea00ff027b82 */ /* 0x000e220000000a00 */
[----:B------:R-:W-:Y:S01]  /*0410*/  IMAD.MOV.U32 R4, RZ, RZ, R13 ;  /* 0x000000ffff047224 */ /* 0x000fe200078e000d */
[----:B------:R-:W-:-:S05]  /*0420*/  MOV R5, R8 ;  /* 0x0000000800057202 */ /* 0x000fca0000000f00 */
[----:B0-----:R-:W-:Y:S01]  /*0430*/  REDG.E.ADD.64.STRONG.GPU desc[UR6][R2.64], R4 ;  /* 0x000000040200798e */ /* 0x001fe2000c12e506 */
[----:B------:R-:W-:Y:S05]  /*0440*/  EXIT ;  /* 0x000000000000794d */ /* 0x000fea0003800000 */
.L_x_3:
[----:B------:R-:W-:-:S00]  /*0450*/  BRA `(.L_x_3) ;  /* 0xfffffffc00fc7947 */ /* 0x000fc0000383ffff */
[----:B------:R-:W-:-:S00]  /*0460*/  NOP ;  /* 0x0000000000007918 */ /* 0x000fc00000000000 */
        /* <DEDUP_REMOVED lines=9> */
.L_x_4:


//--------------------- .nv.shared.reserved.0     --------------------------
	.section	.nv.shared.reserved.0,"aw",@nobits
	.weak		__nv_reservedSMEM_offset_0_alias
	.size		__nv_reservedSMEM_offset_0_alias, 0, 64
	.other		__nv_reservedSMEM_offset_0_alias,@"STO_CUDA_RESERVED_SHARED STV_DEFAULT"
__nv_reservedSMEM_offset_0_alias:
	.zero		0
	.zero		64


//--------------------- .nv.constant0._Z10mad_kernelPKhiS0_iiiPy --------------------------
	.section	.nv.constant0._Z10mad_kernelPKhiS0_iiiPy,"a",@progbits
	.sectionflags	@""
	.align	4
.nv.constant0._Z10mad_kernelPKhiS0_iiiPy:
	.zero		944


//--------------------- SYMBOLS --------------------------

	.type		.nv.reservedSmem.offset0,@object
	.size		.nv.reservedSmem.offset0,0x4
